//
// Generated by NVIDIA NVVM Compiler
//
// Compiler Build ID: CL-36424714
// Cuda compilation tools, release 13.0, V13.0.88
// Based on NVVM 20.0.0
//

.version 9.0
.target sm_100
.address_size 64


.entry _Z14compute_resultPi(
	.param .u64 .ptr .align 1 _Z14compute_resultPi_param_0
)
{
	.reg .pred 	%p<6>;
	.reg .b32 	%r<17>;
	.reg .b64 	%rd<7>;

	ld.param.u64 	%rd2, [_Z14compute_resultPi_param_0];
	cvta.to.global.u64 	%rd1, %rd2;
	mov.u32 	%r3, %ctaid.x;
	mov.u32 	%r4, %ntid.x;
	mov.u32 	%r5, %tid.x;
	mad.lo.s32 	%r1, %r3, %r4, %r5;
	mov.u32 	%r6, %ctaid.y;
	mov.u32 	%r7, %ntid.y;
	mov.u32 	%r8, %tid.y;
	mad.lo.s32 	%r9, %r6, %r7, %r8;
	setp.gt.s32 	%p1, %r1, 19999;
	setp.gt.u32 	%p2, %r9, 19999;
	or.pred  	%p3, %p1, %p2;
	@%p3 bra 	$L__BB0_5;
	setp.eq.s32 	%p4, %r9, 0;
	@%p4 bra 	$L__BB0_3;
	add.s32 	%r10, %r9, 1;
	add.s32 	%r11, %r1, 1;
	rem.s32 	%r12, %r10, %r11;
	setp.ne.s32 	%p5, %r12, 0;
	@%p5 bra 	$L__BB0_4;
$L__BB0_3:
	mad.lo.s32 	%r15, %r1, 20000, %r9;
	mul.wide.s32 	%rd5, %r15, 4;
	add.s64 	%rd6, %rd1, %rd5;
	mov.b32 	%r16, 1;
	st.global.u32 	[%rd6], %r16;
	bra.uni 	$L__BB0_5;
$L__BB0_4:
	mad.lo.s32 	%r13, %r1, 20000, %r9;
	mul.wide.s32 	%rd3, %r13, 4;
	add.s64 	%rd4, %rd1, %rd3;
	mov.b32 	%r14, 0;
	st.global.u32 	[%rd4], %r14;
$L__BB0_5:
	ret;

}


// ===== COMPILED SASS (sm_100) =====

	.target	sm_100

	.elftype	@"ET_EXEC"


//--------------------- .note.nv.tkinfo           --------------------------
	.section	.note.nv.tkinfo,"",@"SHT_NOTE"
	.sectionflags	@"SHF_NOTE_NV_TKINFO"
	.tkinfo
        /*0018*/ 	.word	0x00000002
        /*0030*/ 	.string	""
        /*0030*/ 	.string	"ptxas"
        /*0030*/ 	.string	"Cuda compilation tools, release 13.0, V13.0.88"
        /*0030*/ 	.string	"Build cuda_13.0.r13.0/compiler.36424714_0"
        /*0030*/ 	.string	"-arch sm_100 -m 64 "



//--------------------- .note.nv.cuinfo           --------------------------
	.section	.note.nv.cuinfo,"",@"SHT_NOTE"
	.sectionflags	@"SHF_NOTE_NV_CUINFO"
        /*0018*/ 	.short	0x0002
        /*001a*/ 	.short	0x0064
        /*001c*/ 	.short	0x0082
	.zero		2


//--------------------- .nv.info                  --------------------------
	.section	.nv.info,"",@"SHT_CUDA_INFO"
	.align	4


	//----- nvinfo : EIATTR_REGCOUNT
	.align		4
        /*0000*/ 	.byte	0x04, 0x2f
        /*0002*/ 	.short	(.L_1 - .L_0)
	.align		4
.L_0:
        /*0004*/ 	.word	index@(_Z14compute_resultPi)
        /*0008*/ 	.word	0x0000000e


	//----- nvinfo : EIATTR_FRAME_SIZE
	.align		4
.L_1:
        /*000c*/ 	.byte	0x04, 0x11
        /*000e*/ 	.short	(.L_3 - .L_2)
	.align		4
.L_2:
        /*0010*/ 	.word	index@(_Z14compute_resultPi)
        /*0014*/ 	.word	0x00000000


	//----- nvinfo : EIATTR_MIN_STACK_SIZE
	.align		4
.L_3:
        /*0018*/ 	.byte	0x04, 0x12
        /*001a*/ 	.short	(.L_5 - .L_4)
	.align		4
.L_4:
        /*001c*/ 	.word	index@(_Z14compute_resultPi)
        /*0020*/ 	.word	0x00000000
.L_5:


//--------------------- .nv.compat                --------------------------
	.section	.nv.compat,"",@"SHT_CUDA_COMPAT_INFO"
	.align	4
        /*0000*/ 	.byte	0x02, 0x09, 0x00, 0x00, 0x02, 0x02, 0x01, 0x00, 0x02, 0x05, 0x05, 0x00, 0x03, 0x07, 0x01, 0x01
        /*0010*/ 	.byte	0x02, 0x03, 0x00, 0x00, 0x02, 0x06, 0x01, 0x00, 0x04, 0x0b, 0x08, 0x00, 0x09, 0x00, 0x00, 0x00
        /*0020*/ 	.byte	0x00, 0x00, 0x00, 0x00


//--------------------- .nv.info._Z14compute_resultPi --------------------------
	.section	.nv.info._Z14compute_resultPi,"",@"SHT_CUDA_INFO"
	.sectionflags	@""
	.align	4


	//----- nvinfo : EIATTR_CUDA_API_VERSION
	.align		4
        /*0000*/ 	.byte	0x04, 0x37
        /*0002*/ 	.short	(.L_7 - .L_6)
.L_6:
        /*0004*/ 	.word	0x00000082


	//----- nvinfo : EIATTR_KPARAM_INFO
	.align		4
.L_7:
        /*0008*/ 	.byte	0x04, 0x17
        /*000a*/ 	.short	(.L_9 - .L_8)
.L_8:
        /*000c*/ 	.word	0x00000000
        /*0010*/ 	.short	0x0000
        /*0012*/ 	.short	0x0000
        /*0014*/ 	.byte	0x00, 0xf5, 0x21, 0x00


	//----- nvinfo : EIATTR_SPARSE_MMA_MASK
	.align		4
.L_9:
        /*0018*/ 	.byte	0x03, 0x50
        /*001a*/ 	.short	0x0000


	//----- nvinfo : EIATTR_MAXREG_COUNT
	.align		4
        /*001c*/ 	.byte	0x03, 0x1b
        /*001e*/ 	.short	0x00ff


	//----- nvinfo : EIATTR_MERCURY_ISA_VERSION
	.align		4
        /*0020*/ 	.byte	0x03, 0x5f
        /*0022*/ 	.short	0x0101


	//----- nvinfo : EIATTR_VRC_CTA_INIT_COUNT
	.align		4
        /*0024*/ 	.byte	0x02, 0x4a
	.zero		1
	.zero		1


	//----- nvinfo : EIATTR_EXIT_INSTR_OFFSETS
	.align		4
        /*0028*/ 	.byte	0x04, 0x1c
        /*002a*/ 	.short	(.L_11 - .L_10)


	//   ....[0]....
.L_10:
        /*002c*/ 	.word	0x000000b0


	//   ....[1]....
        /*0030*/ 	.word	0x00000300


	//   ....[2]....
        /*0034*/ 	.word	0x00000350


	//----- nvinfo : EIATTR_CRS_STACK_SIZE
	.align		4
.L_11:
        /*0038*/ 	.byte	0x04, 0x1e
        /*003a*/ 	.short	(.L_13 - .L_12)
.L_12:
        /*003c*/ 	.word	0x00000000


	//----- nvinfo : EIATTR_CBANK_PARAM_SIZE
	.align		4
.L_13:
        /*0040*/ 	.byte	0x03, 0x19
        /*0042*/ 	.short	0x0008


	//----- nvinfo : EIATTR_PARAM_CBANK
	.align		4
        /*0044*/ 	.byte	0x04, 0x0a
        /*0046*/ 	.short	(.L_15 - .L_14)
	.align		4
.L_14:
        /*0048*/ 	.word	index@(.nv.constant0._Z14compute_resultPi)
        /*004c*/ 	.short	0x0380
        /*004e*/ 	.short	0x0008


	//----- nvinfo : EIATTR_SW_WAR
	.align		4
.L_15:
        /*0050*/ 	.byte	0x04, 0x36
        /*0052*/ 	.short	(.L_17 - .L_16)
.L_16:
        /*0054*/ 	.word	0x00000008
.L_17:


//--------------------- .nv.callgraph             --------------------------
	.section	.nv.callgraph,"",@"SHT_CUDA_CALLGRAPH"
	.align	4
	.sectionentsize	8
	.align		4
        /*0000*/ 	.word	0x00000000
	.align		4
        /*0004*/ 	.word	0xffffffff
	.align		4
        /*0008*/ 	.word	0x00000000
	.align		4
        /*000c*/ 	.word	0xfffffffe
	.align		4
        /*0010*/ 	.word	0x00000000
	.align		4
        /*0014*/ 	.word	0xfffffffd
	.align		4
        /*0018*/ 	.word	0x00000000
	.align		4
        /*001c*/ 	.word	0xfffffffc


//--------------------- .text._Z14compute_resultPi --------------------------
	.section	.text._Z14compute_resultPi,"ax",@progbits
	.align	128
.text._Z14compute_resultPi:
        .type           _Z14compute_resultPi,@function
        .size           _Z14compute_resultPi,(.L_x_4 - _Z14compute_resultPi)
        .other          _Z14compute_resultPi,@"STO_CUDA_ENTRY STV_DEFAULT"
_Z14compute_resultPi:
[----:B------:R-:W-:Y:S01]  /*0000*/  LDC R1, c[0x0][0x37c] ;  /* 0x0000df00ff017b82 */ /* 0x000fe20000000800 */
[----:B------:R-:W0:Y:S07]  /*0010*/  S2R R2, SR_TID.Y ;  /* 0x0000000000027919 */ /* 0x000e2e0000002200 */
[----:B------:R-:W1:Y:S01]  /*0020*/  LDC R0, c[0x0][0x360] ;  /* 0x0000d800ff007b82 */ /* 0x000e620000000800 */
[----:B------:R-:W1:Y:S07]  /*0030*/  S2R R3, SR_TID.X ;  /* 0x0000000000037919 */ /* 0x000e6e0000002100 */
[----:B------:R-:W0:Y:S08]  /*0040*/  S2UR UR5, SR_CTAID.Y ;  /* 0x00000000000579c3 */ /* 0x000e300000002600 */
[----:B------:R-:W0:Y:S08]  /*0050*/  LDC R5, c[0x0][0x364] ;  /* 0x0000d900ff057b82 */ /* 0x000e300000000800 */
[----:B------:R-:W1:Y:S01]  /*0060*/  S2UR UR4, SR_CTAID.X ;  /* 0x00000000000479c3 */ /* 0x000e620000002500 */
[----:B0-----:R-:W-:-:S05]  /*0070*/  IMAD R5, R5, UR5, R2 ;  /* 0x0000000505057c24 */ /* 0x001fca000f8e0202 */
[----:B------:R-:W-:Y:S01]  /*0080*/  ISETP.GT.U32.AND P0, PT, R5, 0x4e1f, PT ;  /* 0x00004e1f0500780c */ /* 0x000fe20003f04070 */
[----:B-1----:R-:W-:-:S05]  /*0090*/  IMAD R0, R0, UR4, R3 ;  /* 0x0000000400007c24 */ /* 0x002fca000f8e0203 */
[----:B------:R-:W-:-:S13]  /*00a0*/  ISETP.GT.OR P0, PT, R0, 0x4e1f, P0 ;  /* 0x00004e1f0000780c */ /* 0x000fda0000704670 */
[----:B------:R-:W-:Y:S05]  /*00b0*/  @P0 EXIT ;  /* 0x000000000000094d */ /* 0x000fea0003800000 */
[----:B------:R-:W-:Y:S01]  /*00c0*/  ISETP.NE.AND P0, PT, R5, RZ, PT ;  /* 0x000000ff0500720c */ /* 0x000fe20003f05270 */
[----:B------:R-:W0:Y:S01]  /*00d0*/  LDCU.64 UR4, c[0x0][0x358] ;  /* 0x00006b00ff0477ac */ /* 0x000e220008000a00 */
[----:B------:R-:W-:Y:S11]  /*00e0*/  BSSY.RECONVERGENT B0, `(.L_x_0) ;  /* 0x000001c000007945 */ /* 0x000ff60003800200 */
[----:B------:R-:W-:Y:S05]  /*00f0*/  @!P0 BRA `(.L_x_1) ;  /* 0x0000000000688947 */ /* 0x000fea0003800000 */
[----:B------:R-:W-:Y:S02]  /*0100*/  VIADD R11, R0, 0x1 ;  /* 0x00000001000b7836 */ /* 0x000fe40000000000 */
[----:B------:R-:W-:-:S03]  /*0110*/  VIADD R4, R5, 0x1 ;  /* 0x0000000105047836 */ /* 0x000fc60000000000 */
[-C--:B------:R-:W-:Y:S02]  /*0120*/  IABS R8, R11.reuse ;  /* 0x0000000b00087213 */ /* 0x080fe40000000000 */
[----:B------:R-:W-:Y:S02]  /*0130*/  IABS R10, R4 ;  /* 0x00000004000a7213 */ /* 0x000fe40000000000 */
[----:B------:R-:W1:Y:S01]  /*0140*/  I2F.RP R6, R8 ;  /* 0x0000000800067306 */ /* 0x000e620000209400 */
[----:B------:R-:W-:Y:S02]  /*0150*/  IABS R9, R11 ;  /* 0x0000000b00097213 */ /* 0x000fe40000000000 */
[----:B------:R-:W-:-:S05]  /*0160*/  ISETP.GE.AND P2, PT, R4, RZ, PT ;  /* 0x000000ff0400720c */ /* 0x000fca0003f46270 */
[----:B-1----:R-:W1:Y:S02]  /*0170*/  MUFU.RCP R6, R6 ;  /* 0x0000000600067308 */ /* 0x002e640000001000 */
[----:B-1----:R-:W-:-:S06]  /*0180*/  VIADD R2, R6, 0xffffffe ;  /* 0x0ffffffe06027836 */ /* 0x002fcc0000000000 */
[----:B------:R1:W2:Y:S02]  /*0190*/  F2I.FTZ.U32.TRUNC.NTZ R3, R2 ;  /* 0x0000000200037305 */ /* 0x0002a4000021f000 */
[----:B-1----:R-:W-:Y:S01]  /*01a0*/  HFMA2 R2, -RZ, RZ, 0, 0 ;  /* 0x00000000ff027431 */ /* 0x002fe200000001ff */
[----:B--2---:R-:W-:-:S05]  /*01b0*/  IADD3 R7, PT, PT, RZ, -R3, RZ ;  /* 0x80000003ff077210 */ /* 0x004fca0007ffe0ff */
[----:B------:R-:W-:-:S04]  /*01c0*/  IMAD R7, R7, R8, RZ ;  /* 0x0000000807077224 */ /* 0x000fc800078e02ff */
[----:B------:R-:W-:-:S04]  /*01d0*/  IMAD.HI.U32 R3, R3, R7, R2 ;  /* 0x0000000703037227 */ /* 0x000fc800078e0002 */
[----:B------:R-:W-:Y:S02]  /*01e0*/  IMAD.MOV R2, RZ, RZ, -R9 ;  /* 0x000000ffff027224 */ /* 0x000fe400078e0a09 */
[----:B------:R-:W-:-:S04]  /*01f0*/  IMAD.HI.U32 R3, R3, R10, RZ ;  /* 0x0000000a03037227 */ /* 0x000fc800078e00ff */
[----:B------:R-:W-:-:S05]  /*0200*/  IMAD R3, R3, R2, R10 ;  /* 0x0000000203037224 */ /* 0x000fca00078e020a */
[----:B------:R-:W-:-:S13]  /*0210*/  ISETP.GT.U32.AND P0, PT, R8, R3, PT ;  /* 0x000000030800720c */ /* 0x000fda0003f04070 */
[----:B------:R-:W-:Y:S02]  /*0220*/  @!P0 IADD3 R3, PT, PT, R3, -R8, RZ ;  /* 0x8000000803038210 */ /* 0x000fe40007ffe0ff */
[----:B------:R-:W-:Y:S02]  /*0230*/  ISETP.NE.AND P0, PT, R11, RZ, PT ;  /* 0x000000ff0b00720c */ /* 0x000fe40003f05270 */
[----:B------:R-:W-:-:S13]  /*0240*/  ISETP.GT.U32.AND P1, PT, R8, R3, PT ;  /* 0x000000030800720c */ /* 0x000fda0003f24070 */
[----:B------:R-:W-:-:S05]  /*0250*/  @!P1 IMAD.IADD R3, R3, 0x1, -R8 ;  /* 0x0000000103039824 */ /* 0x000fca00078e0a08 */
[----:B------:R-:W-:Y:S02]  /*0260*/  @!P2 IADD3 R3, PT, PT, -R3, RZ, RZ ;  /* 0x000000ff0303a210 */ /* 0x000fe40007ffe1ff */
[----:B------:R-:W-:-:S04]  /*0270*/  @!P0 LOP3.LUT R3, RZ, R11, RZ, 0x33, !PT ;  /* 0x0000000bff038212 */ /* 0x000fc800078e33ff */
[----:B------:R-:W-:-:S13]  /*0280*/  ISETP.NE.AND P0, PT, R3, RZ, PT ;  /* 0x000000ff0300720c */ /* 0x000fda0003f05270 */
[----:B------:R-:W-:Y:S05]  /*0290*/  @P0 BRA `(.L_x_2) ;  /* 0x00000000001c0947 */ /* 0x000fea0003800000 */
.L_x_1:
[----:B0-----:R-:W-:Y:S05]  /*02a0*/  BSYNC.RECONVERGENT B0 ;  /* 0x0000000000007941 */ /* 0x001fea0003800200 */
.L_x_0:
[----:B------:R-:W0:Y:S01]  /*02b0*/  LDC.64 R2, c[0x0][0x380] ;  /* 0x0000e000ff027b82 */ /* 0x000e220000000a00 */
[----:B------:R-:W-:Y:S02]  /*02c0*/  IMAD R5, R0, 0x4e20, R5 ;  /* 0x00004e2000057824 */ /* 0x000fe400078e0205 */
[----:B------:R-:W-:Y:S02]  /*02d0*/  IMAD.MOV.U32 R7, RZ, RZ, 0x1 ;  /* 0x00000001ff077424 */ /* 0x000fe400078e00ff */
[----:B0-----:R-:W-:-:S05]  /*02e0*/  IMAD.WIDE R2, R5, 0x4, R2 ;  /* 0x0000000405027825 */ /* 0x001fca00078e0202 */
[----:B------:R-:W-:Y:S01]  /*02f0*/  STG.E desc[UR4][R2.64], R7 ;  /* 0x0000000702007986 */ /* 0x000fe2000c101904 */
[----:B------:R-:W-:Y:S05]  /*0300*/  EXIT ;  /* 0x000000000000794d */ /* 0x000fea0003800000 */
.L_x_2:
[----:B------:R-:W1:Y:S01]  /*0310*/  LDC.64 R2, c[0x0][0x380] ;  /* 0x0000e000ff027b82 */ /* 0x000e620000000a00 */
[----:B------:R-:W-:-:S04]  /*0320*/  IMAD R5, R0, 0x4e20, R5 ;  /* 0x00004e2000057824 */ /* 0x000fc800078e0205 */
[----:B-1----:R-:W-:-:S05]  /*0330*/  IMAD.WIDE R2, R5, 0x4, R2 ;  /* 0x0000000405027825 */ /* 0x002fca00078e0202 */
[----:B0-----:R-:W-:Y:S01]  /*0340*/  STG.E desc[UR4][R2.64], RZ ;  /* 0x000000ff02007986 */ /* 0x001fe2000c101904 */
[----:B------:R-:W-:Y:S05]  /*0350*/  EXIT ;  /* 0x000000000000794d */ /* 0x000fea0003800000 */
.L_x_3:
[----:B------:R-:W-:-:S00]  /*0360*/  BRA `(.L_x_3) ;  /* 0xfffffffc00fc7947 */ /* 0x000fc0000383ffff */
[----:B------:R-:W-:-:S00]  /*0370*/  NOP ;  /* 0x0000000000007918 */ /* 0x000fc00000000000 */
        /* <DEDUP_REMOVED lines=8> */
.L_x_4:


//--------------------- .nv.shared.reserved.0     --------------------------
	.section	.nv.shared.reserved.0,"aw",@nobits
	.weak		__nv_reservedSMEM_offset_0_alias
	.size		__nv_reservedSMEM_offset_0_alias, 0, 64
	.other		__nv_reservedSMEM_offset_0_alias,@"STO_CUDA_RESERVED_SHARED STV_DEFAULT"
__nv_reservedSMEM_offset_0_alias:
	.zero		0
	.zero		64


//--------------------- .nv.constant0._Z14compute_resultPi --------------------------
	.section	.nv.constant0._Z14compute_resultPi,"a",@progbits
	.sectionflags	@""
	.align	4
.nv.constant0._Z14compute_resultPi:
	.zero		904


//--------------------- SYMBOLS --------------------------

	.type		.nv.reservedSmem.offset0,@object
	.size		.nv.reservedSmem.offset0,0x4
